	.headerflags	@"EF_CUDA_TEXMODE_UNIFIED EF_CUDA_64BIT_ADDRESS EF_CUDA_ACCELERATORS EF_CUDA_SM90 EF_CUDA_VIRTUAL_SM(EF_CUDA_SM90)"
	.elftype	@"ET_EXEC"


//--------------------- .nv.info                  --------------------------
	.section	.nv.info,"",@"SHT_CUDA_INFO"
	.align	4


	//----- nvinfo : EIATTR_REGCOUNT
	.align		4
        /*0000*/ 	.byte	0x04, 0x2f
        /*0002*/ 	.short	(.L_1 - .L_0)
	.align		4
.L_0:
        /*0004*/ 	.word	index@(triton_poi_fused__softmax_4)
        /*0008*/ 	.word	0x0000000e


	//----- nvinfo : EIATTR_MIN_STACK_SIZE
	.align		4
.L_1:
        /*000c*/ 	.byte	0x04, 0x12
        /*000e*/ 	.short	(.L_3 - .L_2)
	.align		4
.L_2:
        /*0010*/ 	.word	index@(triton_poi_fused__softmax_4)
        /*0014*/ 	.word	0x00000000


	//----- nvinfo : EIATTR_FRAME_SIZE
	.align		4
.L_3:
        /*0018*/ 	.byte	0x04, 0x11
        /*001a*/ 	.short	(.L_5 - .L_4)
	.align		4
.L_4:
        /*001c*/ 	.word	index@(triton_poi_fused__softmax_4)
        /*0020*/ 	.word	0x00000000


	//----- nvinfo : EIATTR_MIN_STACK_SIZE
	.align		4
.L_5:
        /*0024*/ 	.byte	0x04, 0x12
        /*0026*/ 	.short	(.L_7 - .L_6)
	.align		4
.L_6:
        /*0028*/ 	.word	index@(triton_poi_fused__softmax_4)
        /*002c*/ 	.word	0x00000000
.L_7:


//--------------------- .nv.info.triton_poi_fused__softmax_4 --------------------------
	.section	.nv.info.triton_poi_fused__softmax_4,"",@"SHT_CUDA_INFO"
	.sectionflags	@""
	.align	4


	//----- nvinfo : EIATTR_CUDA_API_VERSION
	.align		4
        /*0000*/ 	.byte	0x04, 0x37
        /*0002*/ 	.short	(.L_9 - .L_8)
.L_8:
        /*0004*/ 	.word	0x0000007c


	//----- nvinfo : EIATTR_KPARAM_INFO
	.align		4
.L_9:
        /*0008*/ 	.byte	0x04, 0x17
        /*000a*/ 	.short	(.L_11 - .L_10)
.L_10:
        /*000c*/ 	.word	0x00000000
        /*0010*/ 	.short	0x0002
        /*0012*/ 	.short	0x0010
        /*0014*/ 	.byte	0x00, 0xf0, 0x11, 0x00


	//----- nvinfo : EIATTR_KPARAM_INFO
	.align		4
.L_11:
        /*0018*/ 	.byte	0x04, 0x17
        /*001a*/ 	.short	(.L_13 - .L_12)
.L_12:
        /*001c*/ 	.word	0x00000000
        /*0020*/ 	.short	0x0001
        /*0022*/ 	.short	0x0008
        /*0024*/ 	.byte	0x00, 0xf4, 0x21, 0x00


	//----- nvinfo : EIATTR_KPARAM_INFO
	.align		4
.L_13:
        /*0028*/ 	.byte	0x04, 0x17
        /*002a*/ 	.short	(.L_15 - .L_14)
.L_14:
        /*002c*/ 	.word	0x00000000
        /*0030*/ 	.short	0x0000
        /*0032*/ 	.short	0x0000
        /*0034*/ 	.byte	0x00, 0xf4, 0x21, 0x00


	//----- nvinfo : EIATTR_SPARSE_MMA_MASK
	.align		4
.L_15:
        /*0038*/ 	.byte	0x03, 0x50
        /*003a*/ 	.short	0x0000


	//----- nvinfo : EIATTR_MAXREG_COUNT
	.align		4
        /*003c*/ 	.byte	0x03, 0x1b
        /*003e*/ 	.short	0x00ff


	//----- nvinfo : EIATTR_EXIT_INSTR_OFFSETS
	.align		4
        /*0040*/ 	.byte	0x04, 0x1c
        /*0042*/ 	.short	(.L_17 - .L_16)


	//   ....[0]....
.L_16:
        /*0044*/ 	.word	0x00000370


	//   ....[1]....
        /*0048*/ 	.word	0x00000390


	//----- nvinfo : EIATTR_REQNTID
	.align		4
.L_17:
        /*004c*/ 	.byte	0x04, 0x10
        /*004e*/ 	.short	(.L_19 - .L_18)
.L_18:
        /*0050*/ 	.word	0x00000020
        /*0054*/ 	.word	0x00000001
        /*0058*/ 	.word	0x00000001


	//----- nvinfo : EIATTR_CBANK_PARAM_SIZE
	.align		4
.L_19:
        /*005c*/ 	.byte	0x03, 0x19
        /*005e*/ 	.short	0x0014


	//----- nvinfo : EIATTR_PARAM_CBANK
	.align		4
        /*0060*/ 	.byte	0x04, 0x0a
        /*0062*/ 	.short	(.L_21 - .L_20)
	.align		4
.L_20:
        /*0064*/ 	.word	index@(.nv.constant0.triton_poi_fused__softmax_4)
        /*0068*/ 	.short	0x0210
        /*006a*/ 	.short	0x0014


	//----- nvinfo : EIATTR_SW_WAR
	.align		4
.L_21:
        /*006c*/ 	.byte	0x04, 0x36
        /*006e*/ 	.short	(.L_23 - .L_22)
.L_22:
        /*0070*/ 	.word	0x00000008
.L_23:


//--------------------- .nv.callgraph             --------------------------
	.section	.nv.callgraph,"",@"SHT_CUDA_CALLGRAPH"
	.align	4
	.sectionentsize	8
	.align		4
        /*0000*/ 	.word	0x00000000
	.align		4
        /*0004*/ 	.word	0xffffffff
	.align		4
        /*0008*/ 	.word	0x00000000
	.align		4
        /*000c*/ 	.word	0xfffffffe
	.align		4
        /*0010*/ 	.word	0x00000000
	.align		4
        /*0014*/ 	.word	0xfffffffd
	.align		4
        /*0018*/ 	.word	0x00000000
	.align		4
        /*001c*/ 	.word	0xfffffffc


//--------------------- .text.triton_poi_fused__softmax_4 --------------------------
	.section	.text.triton_poi_fused__softmax_4,"ax",@progbits
	.align	128
        .global         triton_poi_fused__softmax_4
        .type           triton_poi_fused__softmax_4,@function
        .size           triton_poi_fused__softmax_4,(.L_x_1 - triton_poi_fused__softmax_4)
        .other          triton_poi_fused__softmax_4,@"STO_CUDA_ENTRY STV_DEFAULT"
triton_poi_fused__softmax_4:
.text.triton_poi_fused__softmax_4:
[----:B------:R-:W0:Y:S02]  /*0000*/  LDC R1, c[0x0][0x28] ;  /* 0x00000a00ff017b82 */ /* 0x000e240000000800 */
[----:B------:R-:W1:Y:S01]  /*0010*/  S2R R8, SR_TID.X ;  /* 0x0000000000087919 */ /* 0x000e620000002100 */
[----:B------:R-:W2:Y:S01]  /*0020*/  LDC.64 R2, c[0x0][0x210] ;  /* 0x00008400ff027b82 */ /* 0x000ea20000000a00 */
[----:B------:R-:W-:Y:S01]  /*0030*/  HFMA2.MMA R6, -RZ, RZ, 0, 0 ;  /* 0x00000000ff067435 */ /* 0x000fe200000001ff */
[----:B------:R-:W-:Y:S01]  /*0040*/  MOV R9, RZ ;  /* 0x000000ff00097202 */ /* 0x000fe20000000f00 */
[----:B------:R-:W3:Y:S01]  /*0050*/  S2R R7, SR_CTAID.X ;  /* 0x0000000000077919 */ /* 0x000ee20000002500 */
[----:B------:R-:W-:Y:S01]  /*0060*/  ULDC.64 UR4, c[0x0][0x208] ;  /* 0x0000820000047ab9 */ /* 0x000fe20000000a00 */
[----:B-1----:R-:W-:Y:S02]  /*0070*/  LOP3.LUT R0, R8, 0x7, RZ, 0xc0, !PT ;  /* 0x0000000708007812 */ /* 0x002fe400078ec0ff */
[----:B---3--:R-:W-:Y:S02]  /*0080*/  SHF.R.U32.HI R4, RZ, 0x1c, R7 ;  /* 0x0000001cff047819 */ /* 0x008fe40000011607 */
[----:B------:R-:W-:-:S02]  /*0090*/  LEA R7, R7, R0, 0x3 ;  /* 0x0000000007077211 */ /* 0x000fc400078e18ff */
[----:B------:R-:W-:Y:S02]  /*00a0*/  SGXT.U32 R0, R4, 0x1 ;  /* 0x000000010400781a */ /* 0x000fe40000000000 */
[----:B------:R-:W-:Y:S02]  /*00b0*/  ISETP.GE.AND P0, PT, R7, 0x8, PT ;  /* 0x000000080700780c */ /* 0x000fe40003f06270 */
[----:B------:R-:W-:-:S04]  /*00c0*/  IADD3 R0, R7, R0, RZ ;  /* 0x0000000007007210 */ /* 0x000fc80007ffe0ff */
[----:B------:R-:W-:-:S05]  /*00d0*/  LOP3.LUT R5, R0, 0xfffffffe, RZ, 0xc0, !PT ;  /* 0xfffffffe00057812 */ /* 0x000fca00078ec0ff */
[----:B--2---:R-:W-:-:S05]  /*00e0*/  IMAD.WIDE R4, R5, 0x4, R2 ;  /* 0x0000000405047825 */ /* 0x004fca00078e0202 */
[----:B------:R-:W2:Y:S04]  /*00f0*/  @!P0 LDG.E.EL R6, desc[UR4][R4.64] ;  /* 0x0000000404068981 */ /* 0x000ea8000c2e1900 */
[----:B------:R-:W3:Y:S01]  /*0100*/  @!P0 LDG.E.EL R9, desc[UR4][R4.64+0x4] ;  /* 0x0000040404098981 */ /* 0x000ee2000c2e1900 */
[----:B------:R-:W-:Y:S01]  /*0110*/  HFMA2.MMA R0, -RZ, RZ, 0, 0 ;  /* 0x00000000ff007435 */ /* 0x000fe200000001ff */
[----:B------:R-:W-:-:S09]  /*0120*/  IMAD.WIDE R2, R7, 0x4, R2 ;  /* 0x0000000407027825 */ /* 0x000fd200078e0202 */
[----:B------:R-:W4:Y:S01]  /*0130*/  @!P0 LDG.E R0, desc[UR4][R2.64] ;  /* 0x0000000402008981 */ /* 0x000f22000c1e1900 */
[C---:B--2---:R-:W-:Y:S02]  /*0140*/  FSETP.NAN.AND P1, PT, R6.reuse, R6, PT ;  /* 0x000000060600720b */ /* 0x044fe40003f28000 */
[----:B---3--:R-:W-:-:S04]  /*0150*/  FSETP.GT.AND P0, PT, R6, R9, PT ;  /* 0x000000090600720b */ /* 0x008fc80003f04000 */
[----:B------:R-:W-:-:S04]  /*0160*/  FSEL R11, R6, R9, P0 ;  /* 0x00000009060b7208 */ /* 0x000fc80000000000 */
[----:B------:R-:W-:-:S05]  /*0170*/  FSEL R11, R6, R11, P1 ;  /* 0x0000000b060b7208 */ /* 0x000fca0000800000 */
[C---:B------:R-:W-:Y:S01]  /*0180*/  FADD R6, -R11.reuse, R6 ;  /* 0x000000060b067221 */ /* 0x040fe20000000100 */
[C---:B------:R-:W-:Y:S01]  /*0190*/  FADD R9, -R11.reuse, R9 ;  /* 0x000000090b097221 */ /* 0x040fe20000000100 */
[----:B----4-:R-:W-:Y:S02]  /*01a0*/  FADD R0, -R11, R0 ;  /* 0x000000000b007221 */ /* 0x010fe40000000100 */
[----:B------:R-:W-:Y:S01]  /*01b0*/  FMUL R6, R6, 1.4426950216293334961 ;  /* 0x3fb8aa3b06067820 */ /* 0x000fe20000400000 */
[----:B------:R-:W-:Y:S01]  /*01c0*/  FMUL R9, R9, 1.4426950216293334961 ;  /* 0x3fb8aa3b09097820 */ /* 0x000fe20000400000 */
[----:B------:R-:W-:-:S03]  /*01d0*/  FMUL R0, R0, 1.4426950216293334961 ;  /* 0x3fb8aa3b00007820 */ /* 0x000fc60000400000 */
[----:B------:R-:W-:Y:S02]  /*01e0*/  FSETP.GEU.AND P0, PT, R6, -126, PT ;  /* 0xc2fc00000600780b */ /* 0x000fe40003f0e000 */
[----:B------:R-:W-:Y:S02]  /*01f0*/  FSETP.GEU.AND P1, PT, R9, -126, PT ;  /* 0xc2fc00000900780b */ /* 0x000fe40003f2e000 */
[----:B------:R-:W-:-:S09]  /*0200*/  FSETP.GEU.AND P3, PT, R0, -126, PT ;  /* 0xc2fc00000000780b */ /* 0x000fd20003f6e000 */
[----:B------:R-:W-:Y:S02]  /*0210*/  @!P0 FMUL R6, R6, 0.5 ;  /* 0x3f00000006068820 */ /* 0x000fe40000400000 */
[----:B------:R-:W-:Y:S02]  /*0220*/  @!P1 FMUL R9, R9, 0.5 ;  /* 0x3f00000009099820 */ /* 0x000fe40000400000 */
[----:B------:R-:W1:Y:S01]  /*0230*/  MUFU.EX2 R2, R6 ;  /* 0x0000000600027308 */ /* 0x000e620000000800 */
[----:B------:R-:W-:-:S07]  /*0240*/  @!P3 FMUL R0, R0, 0.5 ;  /* 0x3f0000000000b820 */ /* 0x000fce0000400000 */
[----:B------:R-:W2:Y:S01]  /*0250*/  MUFU.EX2 R3, R9 ;  /* 0x0000000900037308 */ /* 0x000ea20000000800 */
[----:B-1----:R-:W-:-:S07]  /*0260*/  @!P0 FMUL R2, R2, R2 ;  /* 0x0000000202028220 */ /* 0x002fce0000400000 */
[----:B------:R-:W1:Y:S01]  /*0270*/  MUFU.EX2 R4, R0 ;  /* 0x0000000000047308 */ /* 0x000e620000000800 */
[----:B------:R-:W-:-:S04]  /*0280*/  LOP3.LUT P0, RZ, R8, 0x18, RZ, 0xc0, !PT ;  /* 0x0000001808ff7812 */ /* 0x000fc8000780c0ff */
[----:B------:R-:W-:Y:S01]  /*0290*/  ISETP.LT.AND P0, PT, R7, 0x8, !P0 ;  /* 0x000000080700780c */ /* 0x000fe20004701270 */
[----:B--2---:R-:W-:-:S04]  /*02a0*/  @!P1 FMUL R3, R3, R3 ;  /* 0x0000000303039220 */ /* 0x004fc80000400000 */
[----:B------:R-:W-:Y:S02]  /*02b0*/  FADD R5, R2, R3 ;  /* 0x0000000302057221 */ /* 0x000fe40000000000 */
[----:B------:R-:W2:Y:S01]  /*02c0*/  LDC.64 R2, c[0x0][0x218] ;  /* 0x00008600ff027b82 */ /* 0x000ea20000000a00 */
[----:B-1----:R-:W-:Y:S02]  /*02d0*/  @!P3 FMUL R4, R4, R4 ;  /* 0x000000040404b220 */ /* 0x002fe40000400000 */
[C---:B------:R-:W-:Y:S02]  /*02e0*/  FSETP.GT.AND P1, PT, R5.reuse, 8.50705917302346158658e+37, PT ;  /* 0x7e8000000500780b */ /* 0x040fe40003f24000 */
[----:B------:R-:W-:-:S11]  /*02f0*/  FSETP.GEU.AND P2, PT, R5, 1.175494350822287508e-38, PT ;  /* 0x008000000500780b */ /* 0x000fd60003f4e000 */
[----:B------:R-:W-:Y:S01]  /*0300*/  @P1 FMUL R5, R5, 0.25 ;  /* 0x3e80000005051820 */ /* 0x000fe20000400000 */
[----:B------:R-:W-:-:S03]  /*0310*/  @P1 FMUL R4, R4, 0.25 ;  /* 0x3e80000004041820 */ /* 0x000fc60000400000 */
[----:B------:R-:W-:Y:S01]  /*0320*/  @!P2 FMUL R5, R5, 16777216 ;  /* 0x4b8000000505a820 */ /* 0x000fe20000400000 */
[----:B------:R-:W-:Y:S01]  /*0330*/  @!P2 FMUL R4, R4, 16777216 ;  /* 0x4b8000000404a820 */ /* 0x000fe20000400000 */
[----:B--2---:R-:W-:-:S04]  /*0340*/  IMAD.WIDE R2, R7, 0x4, R2 ;  /* 0x0000000407027825 */ /* 0x004fc800078e0202 */
[----:B------:R-:W1:Y:S02]  /*0350*/  MUFU.RCP R5, R5 ;  /* 0x0000000500057308 */ /* 0x000e640000001000 */
[----:B-1----:R-:W-:Y:S01]  /*0360*/  FMUL R7, R5, R4 ;  /* 0x0000000405077220 */ /* 0x002fe20000400000 */
[----:B------:R-:W-:Y:S06]  /*0370*/  @!P0 EXIT ;  /* 0x000000000000894d */ /* 0x000fec0003800000 */
[----:B------:R-:W-:Y:S01]  /*0380*/  STG.E desc[UR4][R2.64], R7 ;  /* 0x0000000702007986 */ /* 0x000fe2000c101904 */
[----:B------:R-:W-:Y:S05]  /*0390*/  EXIT ;  /* 0x000000000000794d */ /* 0x000fea0003800000 */
.L_x_0:
[----:B------:R-:W-:-:S00]  /*03a0*/  BRA `(.L_x_0) ;  /* 0xfffffffc00fc7947 */ /* 0x000fc0000383ffff */
[----:B------:R-:W-:-:S00]  /*03b0*/  NOP ;  /* 0x0000000000007918 */ /* 0x000fc00000000000 */
        /* <DEDUP_REMOVED lines=12> */
.L_x_1:


//--------------------- .nv.constant0.triton_poi_fused__softmax_4 --------------------------
	.section	.nv.constant0.triton_poi_fused__softmax_4,"a",@progbits
	.sectionflags	@""
	.align	4
.nv.constant0.triton_poi_fused__softmax_4:
	.zero		548
